	.headerflags	@"EF_CUDA_TEXMODE_UNIFIED EF_CUDA_64BIT_ADDRESS EF_CUDA_ACCELERATORS EF_CUDA_SM90 EF_CUDA_VIRTUAL_SM(EF_CUDA_SM90)"
	.elftype	@"ET_EXEC"


//--------------------- .nv.info                  --------------------------
	.section	.nv.info,"",@"SHT_CUDA_INFO"
	.align	4


	//----- nvinfo : EIATTR_REGCOUNT
	.align		4
        /*0000*/ 	.byte	0x04, 0x2f
        /*0002*/ 	.short	(.L_1 - .L_0)
	.align		4
.L_0:
        /*0004*/ 	.word	index@(triton_poi_fused_cat_41)
        /*0008*/ 	.word	0x00000016


	//----- nvinfo : EIATTR_MIN_STACK_SIZE
	.align		4
.L_1:
        /*000c*/ 	.byte	0x04, 0x12
        /*000e*/ 	.short	(.L_3 - .L_2)
	.align		4
.L_2:
        /*0010*/ 	.word	index@(triton_poi_fused_cat_41)
        /*0014*/ 	.word	0x00000000


	//----- nvinfo : EIATTR_FRAME_SIZE
	.align		4
.L_3:
        /*0018*/ 	.byte	0x04, 0x11
        /*001a*/ 	.short	(.L_5 - .L_4)
	.align		4
.L_4:
        /*001c*/ 	.word	index@(triton_poi_fused_cat_41)
        /*0020*/ 	.word	0x00000000


	//----- nvinfo : EIATTR_MIN_STACK_SIZE
	.align		4
.L_5:
        /*0024*/ 	.byte	0x04, 0x12
        /*0026*/ 	.short	(.L_7 - .L_6)
	.align		4
.L_6:
        /*0028*/ 	.word	index@(triton_poi_fused_cat_41)
        /*002c*/ 	.word	0x00000000
.L_7:


//--------------------- .nv.info.triton_poi_fused_cat_41 --------------------------
	.section	.nv.info.triton_poi_fused_cat_41,"",@"SHT_CUDA_INFO"
	.sectionflags	@""
	.align	4


	//----- nvinfo : EIATTR_CUDA_API_VERSION
	.align		4
        /*0000*/ 	.byte	0x04, 0x37
        /*0002*/ 	.short	(.L_9 - .L_8)
.L_8:
        /*0004*/ 	.word	0x0000007c


	//----- nvinfo : EIATTR_KPARAM_INFO
	.align		4
.L_9:
        /*0008*/ 	.byte	0x04, 0x17
        /*000a*/ 	.short	(.L_11 - .L_10)
.L_10:
        /*000c*/ 	.word	0x00000000
        /*0010*/ 	.short	0x0005
        /*0012*/ 	.short	0x0028
        /*0014*/ 	.byte	0x00, 0xf0, 0x11, 0x00


	//----- nvinfo : EIATTR_KPARAM_INFO
	.align		4
.L_11:
        /*0018*/ 	.byte	0x04, 0x17
        /*001a*/ 	.short	(.L_13 - .L_12)
.L_12:
        /*001c*/ 	.word	0x00000000
        /*0020*/ 	.short	0x0004
        /*0022*/ 	.short	0x0020
        /*0024*/ 	.byte	0x00, 0xf4, 0x21, 0x00


	//----- nvinfo : EIATTR_KPARAM_INFO
	.align		4
.L_13:
        /*0028*/ 	.byte	0x04, 0x17
        /*002a*/ 	.short	(.L_15 - .L_14)
.L_14:
        /*002c*/ 	.word	0x00000000
        /*0030*/ 	.short	0x0003
        /*0032*/ 	.short	0x0018
        /*0034*/ 	.byte	0x00, 0xf4, 0x21, 0x00


	//----- nvinfo : EIATTR_KPARAM_INFO
	.align		4
.L_15:
        /*0038*/ 	.byte	0x04, 0x17
        /*003a*/ 	.short	(.L_17 - .L_16)
.L_16:
        /*003c*/ 	.word	0x00000000
        /*0040*/ 	.short	0x0002
        /*0042*/ 	.short	0x0010
        /*0044*/ 	.byte	0x00, 0xf4, 0x21, 0x00


	//----- nvinfo : EIATTR_KPARAM_INFO
	.align		4
.L_17:
        /*0048*/ 	.byte	0x04, 0x17
        /*004a*/ 	.short	(.L_19 - .L_18)
.L_18:
        /*004c*/ 	.word	0x00000000
        /*0050*/ 	.short	0x0001
        /*0052*/ 	.short	0x0008
        /*0054*/ 	.byte	0x00, 0xf4, 0x21, 0x00


	//----- nvinfo : EIATTR_KPARAM_INFO
	.align		4
.L_19:
        /*0058*/ 	.byte	0x04, 0x17
        /*005a*/ 	.short	(.L_21 - .L_20)
.L_20:
        /*005c*/ 	.word	0x00000000
        /*0060*/ 	.short	0x0000
        /*0062*/ 	.short	0x0000
        /*0064*/ 	.byte	0x00, 0xf4, 0x21, 0x00


	//----- nvinfo : EIATTR_SPARSE_MMA_MASK
	.align		4
.L_21:
        /*0068*/ 	.byte	0x03, 0x50
        /*006a*/ 	.short	0x0000


	//----- nvinfo : EIATTR_MAXREG_COUNT
	.align		4
        /*006c*/ 	.byte	0x03, 0x1b
        /*006e*/ 	.short	0x00ff


	//----- nvinfo : EIATTR_EXIT_INSTR_OFFSETS
	.align		4
        /*0070*/ 	.byte	0x04, 0x1c
        /*0072*/ 	.short	(.L_23 - .L_22)


	//   ....[0]....
.L_22:
        /*0074*/ 	.word	0x00000660


	//----- nvinfo : EIATTR_REQNTID
	.align		4
.L_23:
        /*0078*/ 	.byte	0x04, 0x10
        /*007a*/ 	.short	(.L_25 - .L_24)
.L_24:
        /*007c*/ 	.word	0x00000080
        /*0080*/ 	.word	0x00000001
        /*0084*/ 	.word	0x00000001


	//----- nvinfo : EIATTR_CBANK_PARAM_SIZE
	.align		4
.L_25:
        /*0088*/ 	.byte	0x03, 0x19
        /*008a*/ 	.short	0x002c


	//----- nvinfo : EIATTR_PARAM_CBANK
	.align		4
        /*008c*/ 	.byte	0x04, 0x0a
        /*008e*/ 	.short	(.L_27 - .L_26)
	.align		4
.L_26:
        /*0090*/ 	.word	index@(.nv.constant0.triton_poi_fused_cat_41)
        /*0094*/ 	.short	0x0210
        /*0096*/ 	.short	0x002c


	//----- nvinfo : EIATTR_SW_WAR
	.align		4
.L_27:
        /*0098*/ 	.byte	0x04, 0x36
        /*009a*/ 	.short	(.L_29 - .L_28)
.L_28:
        /*009c*/ 	.word	0x00000008
.L_29:


//--------------------- .nv.callgraph             --------------------------
	.section	.nv.callgraph,"",@"SHT_CUDA_CALLGRAPH"
	.align	4
	.sectionentsize	8
	.align		4
        /*0000*/ 	.word	0x00000000
	.align		4
        /*0004*/ 	.word	0xffffffff
	.align		4
        /*0008*/ 	.word	0x00000000
	.align		4
        /*000c*/ 	.word	0xfffffffe
	.align		4
        /*0010*/ 	.word	0x00000000
	.align		4
        /*0014*/ 	.word	0xfffffffd
	.align		4
        /*0018*/ 	.word	0x00000000
	.align		4
        /*001c*/ 	.word	0xfffffffc


//--------------------- .text.triton_poi_fused_cat_41 --------------------------
	.section	.text.triton_poi_fused_cat_41,"ax",@progbits
	.align	128
        .global         triton_poi_fused_cat_41
        .type           triton_poi_fused_cat_41,@function
        .size           triton_poi_fused_cat_41,(.L_x_1 - triton_poi_fused_cat_41)
        .other          triton_poi_fused_cat_41,@"STO_CUDA_ENTRY STV_DEFAULT"
triton_poi_fused_cat_41:
.text.triton_poi_fused_cat_41:
[----:B------:R-:W-:Y:S01]  /*0000*/  LDC R1, c[0x0][0x28] ;  /* 0x00000a00ff017b82 */ /* 0x000fe20000000800 */
[----:B------:R-:W1:Y:S07]  /*0010*/  S2R R0, SR_TID.X ;  /* 0x0000000000007919 */ /* 0x000e6e0000002100 */
[----:B------:R-:W2:Y:S01]  /*0020*/  LDC.64 R6, c[0x0][0x210] ;  /* 0x00008400ff067b82 */ /* 0x000ea20000000a00 */
[----:B------:R-:W-:Y:S01]  /*0030*/  ULDC.64 UR4, c[0x0][0x208] ;  /* 0x0000820000047ab9 */ /* 0x000fe20000000a00 */
[----:B------:R-:W3:Y:S06]  /*0040*/  S2R R3, SR_CTAID.X ;  /* 0x0000000000037919 */ /* 0x000eec0000002500 */
[----:B------:R-:W4:Y:S08]  /*0050*/  LDC.64 R8, c[0x0][0x228] ;  /* 0x00008a00ff087b82 */ /* 0x000f300000000a00 */
[----:B------:R-:W5:Y:S08]  /*0060*/  LDC.64 R14, c[0x0][0x220] ;  /* 0x00008800ff0e7b82 */ /* 0x000f700000000a00 */
[----:B------:R-:W4:Y:S01]  /*0070*/  LDC.64 R12, c[0x0][0x218] ;  /* 0x00008600ff0c7b82 */ /* 0x000f220000000a00 */
[----:B-1----:R-:W-:-:S05]  /*0080*/  IMAD.SHL.U32 R0, R0, 0x2, RZ ;  /* 0x0000000200007824 */ /* 0x002fca00078e00ff */
[----:B------:R-:W-:-:S04]  /*0090*/  LOP3.LUT R0, R0, 0xfe, RZ, 0xc0, !PT ;  /* 0x000000fe00007812 */ /* 0x000fc800078ec0ff */
[----:B---3--:R-:W-:-:S04]  /*00a0*/  LEA R0, R3, R0, 0x8 ;  /* 0x0000000003007211 */ /* 0x008fc800078e40ff */
[----:B------:R-:W-:-:S04]  /*00b0*/  SHF.R.S32.HI R3, RZ, 0x1f, R0 ;  /* 0x0000001fff037819 */ /* 0x000fc80000011400 */
[----:B------:R-:W-:-:S04]  /*00c0*/  LEA.HI R3, R3, R0, RZ, 0xb ;  /* 0x0000000003037211 */ /* 0x000fc800078f58ff */
[----:B------:R-:W-:Y:S02]  /*00d0*/  LOP3.LUT R5, R3, 0xfffff800, RZ, 0xc0, !PT ;  /* 0xfffff80003057812 */ /* 0x000fe400078ec0ff */
[----:B------:R-:W-:-:S03]  /*00e0*/  SHF.R.S32.HI R3, RZ, 0xb, R3 ;  /* 0x0000000bff037819 */ /* 0x000fc60000011403 */
[----:B------:R-:W-:-:S05]  /*00f0*/  IMAD.IADD R10, R0, 0x1, -R5 ;  /* 0x00000001000a7824 */ /* 0x000fca00078e0a05 */
[----:B------:R-:W-:Y:S02]  /*0100*/  ISETP.GE.AND P1, PT, R10, 0x200, PT ;  /* 0x000002000a00780c */ /* 0x000fe40003f26270 */
[----:B------:R-:W-:Y:S02]  /*0110*/  LEA R11, R3, R10, 0x9 ;  /* 0x0000000a030b7211 */ /* 0x000fe400078e48ff */
[----:B------:R-:W-:-:S03]  /*0120*/  CS2R R2, SRZ ;  /* 0x0000000000027805 */ /* 0x000fc6000001ff00 */
[----:B--2---:R-:W-:-:S06]  /*0130*/  IMAD.WIDE R6, R11, 0x4, R6 ;  /* 0x000000040b067825 */ /* 0x004fcc00078e0206 */
[----:B------:R1:W2:Y:S01]  /*0140*/  @!P1 LDG.E.EL.64 R2, desc[UR4][R6.64] ;  /* 0x0000000406029981 */ /* 0x0002a2000c2e1b00 */
[----:B------:R-:W-:Y:S02]  /*0150*/  ISETP.GT.AND P2, PT, R10, 0x5ff, PT ;  /* 0x000005ff0a00780c */ /* 0x000fe40003f44270 */
[----:B------:R-:W-:Y:S01]  /*0160*/  CS2R R4, SRZ ;  /* 0x0000000000047805 */ /* 0x000fe2000001ff00 */
[----:B----4-:R-:W-:-:S10]  /*0170*/  IMAD.WIDE R8, R11, 0x4, R8 ;  /* 0x000000040b087825 */ /* 0x010fd400078e0208 */
[----:B------:R3:W4:Y:S01]  /*0180*/  @P2 LDG.E.EL.64 R4, desc[UR4][R8.64+-0x1800] ;  /* 0xffe8000408042981 */ /* 0x000722000c2e1b00 */
[----:B------:R-:W-:Y:S02]  /*0190*/  LOP3.LUT R10, R10, 0xfffffe00, RZ, 0xc0, !PT ;  /* 0xfffffe000a0a7812 */ /* 0x000fe400078ec0ff */
[----:B-1----:R-:W-:Y:S01]  /*01a0*/  CS2R R6, SRZ ;  /* 0x0000000000067805 */ /* 0x002fe2000001ff00 */
[C---:B-----5:R-:W-:Y:S01]  /*01b0*/  IMAD.WIDE R14, R11.reuse, 0x4, R14 ;  /* 0x000000040b0e7825 */ /* 0x060fe200078e020e */
[C---:B------:R-:W-:Y:S02]  /*01c0*/  ISETP.NE.AND P3, PT, R10.reuse, 0x400, PT ;  /* 0x000004000a00780c */ /* 0x040fe40003f65270 */
[----:B------:R-:W-:Y:S01]  /*01d0*/  ISETP.NE.AND P0, PT, R10, 0x200, PT ;  /* 0x000002000a00780c */ /* 0x000fe20003f05270 */
[----:B0-----:R-:W-:Y:S01]  /*01e0*/  IMAD.WIDE R12, R11, 0x4, R12 ;  /* 0x000000040b0c7825 */ /* 0x001fe200078e020c */
[----:B---3--:R-:W-:-:S09]  /*01f0*/  CS2R R8, SRZ ;  /* 0x0000000000087805 */ /* 0x008fd2000001ff00 */
[----:B------:R0:W3:Y:S04]  /*0200*/  @!P3 LDG.E.EL.64 R6, desc[UR4][R14.64+-0x1000] ;  /* 0xfff000040e06b981 */ /* 0x0000e8000c2e1b00 */
[----:B------:R1:W5:Y:S01]  /*0210*/  @!P0 LDG.E.EL.64 R8, desc[UR4][R12.64+-0x800] ;  /* 0xfff800040c088981 */ /* 0x000362000c2e1b00 */
[----:B------:R-:W-:Y:S01]  /*0220*/  IMAD.MOV.U32 R19, RZ, RZ, 0x3e800000 ;  /* 0x3e800000ff137424 */ /* 0x000fe200078e00ff */
[----:B--2---:R-:W-:-:S05]  /*0230*/  SEL R10, R2, RZ, !P1 ;  /* 0x000000ff020a7207 */ /* 0x004fca0004800000 */
[----:B------:R-:W-:-:S04]  /*0240*/  FADD R2, RZ, -R10 ;  /* 0x8000000aff027221 */ /* 0x000fc80000000000 */
[----:B------:R-:W-:-:S05]  /*0250*/  FMUL R16, R2, 1.4426950216293334961 ;  /* 0x3fb8aa3b02107820 */ /* 0x000fca0000400000 */
[----:B------:R-:W-:Y:S02]  /*0260*/  FSETP.GEU.AND P4, PT, R16, -126, PT ;  /* 0xc2fc00001000780b */ /* 0x000fe40003f8e000 */
[----:B----4-:R-:W-:Y:S02]  /*0270*/  SEL R11, R4, RZ, P2 ;  /* 0x000000ff040b7207 */ /* 0x010fe40001000000 */
[----:B------:R-:W-:Y:S02]  /*0280*/  SEL R5, R5, RZ, P2 ;  /* 0x000000ff05057207 */ /* 0x000fe40001000000 */
[----:B------:R-:W-:Y:S01]  /*0290*/  SEL R4, R3, RZ, !P1 ;  /* 0x000000ff03047207 */ /* 0x000fe20004800000 */
[----:B------:R-:W-:-:S04]  /*02a0*/  FADD R2, RZ, -R11 ;  /* 0x8000000bff027221 */ /* 0x000fc80000000000 */
[----:B0-----:R-:W-:Y:S01]  /*02b0*/  FMUL R14, R2, 1.4426950216293334961 ;  /* 0x3fb8aa3b020e7820 */ /* 0x001fe20000400000 */
[----:B------:R-:W-:Y:S01]  /*02c0*/  FADD R2, RZ, -R5 ;  /* 0x80000005ff027221 */ /* 0x000fe20000000000 */
[----:B------:R-:W-:-:S03]  /*02d0*/  @!P4 FMUL R16, R16, 0.5 ;  /* 0x3f0000001010c820 */ /* 0x000fc60000400000 */
[----:B------:R-:W-:Y:S01]  /*02e0*/  FSETP.GEU.AND P5, PT, R14, -126, PT ;  /* 0xc2fc00000e00780b */ /* 0x000fe20003fae000 */
[----:B-1----:R-:W0:Y:S01]  /*02f0*/  MUFU.EX2 R12, R16 ;  /* 0x00000010000c7308 */ /* 0x002e220000000800 */
[----:B------:R-:W-:Y:S01]  /*0300*/  FMUL R15, R2, 1.4426950216293334961 ;  /* 0x3fb8aa3b020f7820 */ /* 0x000fe20000400000 */
[----:B------:R-:W-:Y:S01]  /*0310*/  FADD R2, RZ, -R4 ;  /* 0x80000004ff027221 */ /* 0x000fe20000000000 */
[----:B---3--:R-:W-:Y:S02]  /*0320*/  SEL R6, R6, RZ, !P3 ;  /* 0x000000ff06067207 */ /* 0x008fe40005800000 */
[----:B------:R-:W-:Y:S01]  /*0330*/  SEL R7, R7, RZ, !P3 ;  /* 0x000000ff07077207 */ /* 0x000fe20005800000 */
[----:B------:R-:W-:Y:S01]  /*0340*/  FMUL R2, R2, 1.4426950216293334961 ;  /* 0x3fb8aa3b02027820 */ /* 0x000fe20000400000 */
[----:B------:R-:W-:-:S05]  /*0350*/  FSETP.GEU.AND P6, PT, R15, -126, PT ;  /* 0xc2fc00000f00780b */ /* 0x000fca0003fce000 */
[----:B------:R-:W-:Y:S01]  /*0360*/  @!P5 FMUL R14, R14, 0.5 ;  /* 0x3f0000000e0ed820 */ /* 0x000fe20000400000 */
[----:B0-----:R-:W-:Y:S01]  /*0370*/  @!P4 FMUL R12, R12, R12 ;  /* 0x0000000c0c0cc220 */ /* 0x001fe20000400000 */
[----:B------:R-:W-:Y:S02]  /*0380*/  FSETP.GEU.AND P4, PT, R2, -126, PT ;  /* 0xc2fc00000200780b */ /* 0x000fe40003f8e000 */
[----:B------:R-:W0:Y:S01]  /*0390*/  MUFU.EX2 R13, R14 ;  /* 0x0000000e000d7308 */ /* 0x000e220000000800 */
[----:B------:R-:W-:-:S03]  /*03a0*/  FADD R12, R12, 1 ;  /* 0x3f8000000c0c7421 */ /* 0x000fc60000000000 */
[----:B------:R-:W-:-:S04]  /*03b0*/  @!P6 FMUL R15, R15, 0.5 ;  /* 0x3f0000000f0fe820 */ /* 0x000fc80000400000 */
[----:B------:R-:W1:Y:S03]  /*03c0*/  MUFU.EX2 R16, R15 ;  /* 0x0000000f00107308 */ /* 0x000e660000000800 */
[----:B------:R-:W-:Y:S01]  /*03d0*/  @!P4 FMUL R2, R2, 0.5 ;  /* 0x3f0000000202c820 */ /* 0x000fe20000400000 */
[----:B0-----:R-:W-:-:S04]  /*03e0*/  @!P5 FMUL R13, R13, R13 ;  /* 0x0000000d0d0dd220 */ /* 0x001fc80000400000 */
[----:B------:R-:W0:Y:S01]  /*03f0*/  MUFU.EX2 R3, R2 ;  /* 0x0000000200037308 */ /* 0x000e220000000800 */
[----:B------:R-:W-:Y:S01]  /*0400*/  FSETP.GT.AND P5, PT, R12, 8.50705917302346158658e+37, PT ;  /* 0x7e8000000c00780b */ /* 0x000fe20003fa4000 */
[----:B------:R-:W-:Y:S01]  /*0410*/  FADD R17, R13, 1 ;  /* 0x3f8000000d117421 */ /* 0x000fe20000000000 */
[----:B-1----:R-:W-:-:S04]  /*0420*/  @!P6 FMUL R16, R16, R16 ;  /* 0x000000101010e220 */ /* 0x002fc80000400000 */
[----:B------:R-:W-:Y:S01]  /*0430*/  FSETP.GT.AND P6, PT, R17, 8.50705917302346158658e+37, PT ;  /* 0x7e8000001100780b */ /* 0x000fe20003fc4000 */
[----:B------:R-:W-:-:S03]  /*0440*/  FADD R16, R16, 1 ;  /* 0x3f80000010107421 */ /* 0x000fc60000000000 */
[----:B------:R-:W-:-:S03]  /*0450*/  FSEL R14, R19, 1, P6 ;  /* 0x3f800000130e7808 */ /* 0x000fc60003000000 */
[----:B------:R-:W-:Y:S01]  /*0460*/  @P5 FMUL R12, R12, 0.25 ;  /* 0x3e8000000c0c5820 */ /* 0x000fe20000400000 */
[----:B0-----:R-:W-:Y:S01]  /*0470*/  @!P4 FMUL R3, R3, R3 ;  /* 0x000000030303c220 */ /* 0x001fe20000400000 */
[----:B------:R-:W-:-:S03]  /*0480*/  FSETP.GT.AND P4, PT, R16, 8.50705917302346158658e+37, PT ;  /* 0x7e8000001000780b */ /* 0x000fc60003f84000 */
[----:B------:R-:W-:Y:S01]  /*0490*/  FADD R13, R3, 1 ;  /* 0x3f800000030d7421 */ /* 0x000fe20000000000 */
[----:B------:R-:W-:Y:S01]  /*04a0*/  MUFU.RCP R12, R12 ;  /* 0x0000000c000c7308 */ /* 0x000fe20000001000 */
[----:B------:R-:W-:Y:S01]  /*04b0*/  @P6 FMUL R17, R17, 0.25 ;  /* 0x3e80000011116820 */ /* 0x000fe20000400000 */
[----:B------:R-:W0:Y:S01]  /*04c0*/  LDC.64 R2, c[0x0][0x230] ;  /* 0x00008c00ff027b82 */ /* 0x000e220000000a00 */
[----:B------:R-:W-:Y:S02]  /*04d0*/  FSEL R15, R19, 1, P4 ;  /* 0x3f800000130f7808 */ /* 0x000fe40002000000 */
[----:B------:R-:W-:-:S03]  /*04e0*/  FSETP.GT.AND P6, PT, R13, 8.50705917302346158658e+37, PT ;  /* 0x7e8000000d00780b */ /* 0x000fc60003fc4000 */
[----:B------:R-:W1:Y:S01]  /*04f0*/  MUFU.RCP R17, R17 ;  /* 0x0000001100117308 */ /* 0x000e620000001000 */
[----:B------:R-:W-:-:S07]  /*0500*/  @P4 FMUL R16, R16, 0.25 ;  /* 0x3e80000010104820 */ /* 0x000fce0000400000 */
[----:B------:R-:W2:Y:S02]  /*0510*/  MUFU.RCP R16, R16 ;  /* 0x0000001000107308 */ /* 0x000ea40000001000 */
[----:B------:R-:W-:Y:S01]  /*0520*/  @P6 FMUL R13, R13, 0.25 ;  /* 0x3e8000000d0d6820 */ /* 0x000fe20000400000 */
[----:B-1----:R-:W-:-:S05]  /*0530*/  FMUL R14, R17, R14 ;  /* 0x0000000e110e7220 */ /* 0x002fca0000400000 */
[----:B------:R-:W1:Y:S01]  /*0540*/  MUFU.RCP R13, R13 ;  /* 0x0000000d000d7308 */ /* 0x000e620000001000 */
[----:B0-----:R-:W-:-:S04]  /*0550*/  IMAD.WIDE R2, R0, 0x4, R2 ;  /* 0x0000000400027825 */ /* 0x001fc800078e0202 */
[----:B--2---:R-:W-:Y:S01]  /*0560*/  FMUL R18, R16, R15 ;  /* 0x0000000f10127220 */ /* 0x004fe20000400000 */
[----:B------:R-:W-:Y:S01]  /*0570*/  FMUL R15, R11, R14 ;  /* 0x0000000e0b0f7220 */ /* 0x000fe20000400000 */
[C---:B------:R-:W-:Y:S02]  /*0580*/  FSEL R11, R19.reuse, 1, P5 ;  /* 0x3f800000130b7808 */ /* 0x040fe40002800000 */
[----:B------:R-:W-:Y:S01]  /*0590*/  FSEL R14, R19, 1, P6 ;  /* 0x3f800000130e7808 */ /* 0x000fe20003000000 */
[----:B------:R-:W-:Y:S01]  /*05a0*/  FMUL R18, R5, R18 ;  /* 0x0000001205127220 */ /* 0x000fe20000400000 */
[----:B------:R-:W-:Y:S01]  /*05b0*/  @P3 FSEL R6, R15, RZ, P2 ;  /* 0x000000ff0f063208 */ /* 0x000fe20001000000 */
[----:B------:R-:W-:Y:S01]  /*05c0*/  FMUL R11, R12, R11 ;  /* 0x0000000b0c0b7220 */ /* 0x000fe20000400000 */
[----:B-----5:R-:W-:Y:S01]  /*05d0*/  SEL R5, R8, RZ, !P0 ;  /* 0x000000ff08057207 */ /* 0x020fe20004000000 */
[----:B-1----:R-:W-:Y:S01]  /*05e0*/  FMUL R13, R13, R14 ;  /* 0x0000000e0d0d7220 */ /* 0x002fe20000400000 */
[----:B------:R-:W-:Y:S01]  /*05f0*/  @P3 FSEL R7, R18, RZ, P2 ;  /* 0x000000ff12073208 */ /* 0x000fe20001000000 */
[----:B------:R-:W-:Y:S01]  /*0600*/  FMUL R10, R10, R11 ;  /* 0x0000000b0a0a7220 */ /* 0x000fe20000400000 */
[----:B------:R-:W-:Y:S01]  /*0610*/  @P1 FSEL R10, R5, R6, !P0 ;  /* 0x00000006050a1208 */ /* 0x000fe20004000000 */
[----:B------:R-:W-:Y:S01]  /*0620*/  FMUL R11, R4, R13 ;  /* 0x0000000d040b7220 */ /* 0x000fe20000400000 */
[----:B------:R-:W-:-:S04]  /*0630*/  SEL R4, R9, RZ, !P0 ;  /* 0x000000ff09047207 */ /* 0x000fc80004000000 */
[----:B------:R-:W-:-:S05]  /*0640*/  @P1 FSEL R11, R4, R7, !P0 ;  /* 0x00000007040b1208 */ /* 0x000fca0004000000 */
[----:B------:R-:W-:Y:S01]  /*0650*/  STG.E.64 desc[UR4][R2.64], R10 ;  /* 0x0000000a02007986 */ /* 0x000fe2000c101b04 */
[----:B------:R-:W-:Y:S05]  /*0660*/  EXIT ;  /* 0x000000000000794d */ /* 0x000fea0003800000 */
.L_x_0:
[----:B------:R-:W-:-:S00]  /*0670*/  BRA `(.L_x_0) ;  /* 0xfffffffc00fc7947 */ /* 0x000fc0000383ffff */
[----:B------:R-:W-:-:S00]  /*0680*/  NOP ;  /* 0x0000000000007918 */ /* 0x000fc00000000000 */
[----:B------:R-:W-:-:S00]  /*0690*/  NOP ;  /* 0x0000000000007918 */ /* 0x000fc00000000000 */
[----:B------:R-:W-:-:S00]  /*06a0*/  NOP ;  /* 0x0000000000007918 */ /* 0x000fc00000000000 */
[----:B------:R-:W-:-:S00]  /*06b0*/  NOP ;  /* 0x0000000000007918 */ /* 0x000fc00000000000 */
[----:B------:R-:W-:-:S00]  /*06c0*/  NOP ;  /* 0x0000000000007918 */ /* 0x000fc00000000000 */
[----:B------:R-:W-:-:S00]  /*06d0*/  NOP ;  /* 0x0000000000007918 */ /* 0x000fc00000000000 */
[----:B------:R-:W-:-:S00]  /*06e0*/  NOP ;  /* 0x0000000000007918 */ /* 0x000fc00000000000 */
[----:B------:R-:W-:-:S00]  /*06f0*/  NOP ;  /* 0x0000000000007918 */ /* 0x000fc00000000000 */
.L_x_1:


//--------------------- .nv.constant0.triton_poi_fused_cat_41 --------------------------
	.section	.nv.constant0.triton_poi_fused_cat_41,"a",@progbits
	.sectionflags	@""
	.align	4
.nv.constant0.triton_poi_fused_cat_41:
	.zero		572
